//
// Generated by NVIDIA NVVM Compiler
//
// Compiler Build ID: CL-36424714
// Cuda compilation tools, release 13.0, V13.0.88
// Based on NVVM 20.0.0
//

.version 9.0
.target sm_100
.address_size 64

	// .globl	_Z12vecAddKernelPKfS0_Pfi

.visible .entry _Z12vecAddKernelPKfS0_Pfi(
	.param .u64 .ptr .align 1 _Z12vecAddKernelPKfS0_Pfi_param_0,
	.param .u64 .ptr .align 1 _Z12vecAddKernelPKfS0_Pfi_param_1,
	.param .u64 .ptr .align 1 _Z12vecAddKernelPKfS0_Pfi_param_2,
	.param .u32 _Z12vecAddKernelPKfS0_Pfi_param_3
)
{
	.reg .pred 	%p<3>;
	.reg .b32 	%r<8>;
	.reg .b32 	%f<4>;
	.reg .b64 	%rd<11>;

	ld.param.u64 	%rd2, [_Z12vecAddKernelPKfS0_Pfi_param_0];
	ld.param.u64 	%rd3, [_Z12vecAddKernelPKfS0_Pfi_param_1];
	ld.param.u64 	%rd4, [_Z12vecAddKernelPKfS0_Pfi_param_2];
	ld.param.u32 	%r2, [_Z12vecAddKernelPKfS0_Pfi_param_3];
	mov.u32 	%r3, %ctaid.x;
	mov.u32 	%r4, %ntid.x;
	mov.u32 	%r5, %tid.x;
	mad.lo.s32 	%r1, %r3, %r4, %r5;
	setp.ge.s32 	%p1, %r1, %r2;
	@%p1 bra 	$L__BB0_3;
	cvta.to.global.u64 	%rd5, %rd4;
	cvta.to.global.u64 	%rd6, %rd2;
	cvta.to.global.u64 	%rd7, %rd3;
	mul.wide.s32 	%rd8, %r1, 4;
	add.s64 	%rd9, %rd6, %rd8;
	ld.global.f32 	%f1, [%rd9];
	add.s64 	%rd10, %rd7, %rd8;
	ld.global.f32 	%f2, [%rd10];
	add.f32 	%f3, %f1, %f2;
	add.s64 	%rd1, %rd5, %rd8;
	st.global.f32 	[%rd1], %f3;
	add.s32 	%r6, %r1, 1;
	setp.ge.s32 	%p2, %r6, %r2;
	@%p2 bra 	$L__BB0_3;
	mov.b32 	%r7, 0;
	st.global.u32 	[%rd1+4], %r7;
$L__BB0_3:
	ret;

}


// ===== COMPILED SASS (sm_100) =====

	.target	sm_100

	.elftype	@"ET_EXEC"


//--------------------- .note.nv.tkinfo           --------------------------
	.section	.note.nv.tkinfo,"",@"SHT_NOTE"
	.sectionflags	@"SHF_NOTE_NV_TKINFO"
	.tkinfo
        /*0018*/ 	.word	0x00000002
        /*0030*/ 	.string	""
        /*0030*/ 	.string	"ptxas"
        /*0030*/ 	.string	"Cuda compilation tools, release 13.0, V13.0.88"
        /*0030*/ 	.string	"Build cuda_13.0.r13.0/compiler.36424714_0"
        /*0030*/ 	.string	"-arch sm_100 -m 64 "



//--------------------- .note.nv.cuinfo           --------------------------
	.section	.note.nv.cuinfo,"",@"SHT_NOTE"
	.sectionflags	@"SHF_NOTE_NV_CUINFO"
        /*0018*/ 	.short	0x0002
        /*001a*/ 	.short	0x0064
        /*001c*/ 	.short	0x0082
	.zero		2


//--------------------- .nv.info                  --------------------------
	.section	.nv.info,"",@"SHT_CUDA_INFO"
	.align	4


	//----- nvinfo : EIATTR_REGCOUNT
	.align		4
        /*0000*/ 	.byte	0x04, 0x2f
        /*0002*/ 	.short	(.L_1 - .L_0)
	.align		4
.L_0:
        /*0004*/ 	.word	index@(_Z12vecAddKernelPKfS0_Pfi)
        /*0008*/ 	.word	0x0000000c


	//----- nvinfo : EIATTR_FRAME_SIZE
	.align		4
.L_1:
        /*000c*/ 	.byte	0x04, 0x11
        /*000e*/ 	.short	(.L_3 - .L_2)
	.align		4
.L_2:
        /*0010*/ 	.word	index@(_Z12vecAddKernelPKfS0_Pfi)
        /*0014*/ 	.word	0x00000000


	//----- nvinfo : EIATTR_MIN_STACK_SIZE
	.align		4
.L_3:
        /*0018*/ 	.byte	0x04, 0x12
        /*001a*/ 	.short	(.L_5 - .L_4)
	.align		4
.L_4:
        /*001c*/ 	.word	index@(_Z12vecAddKernelPKfS0_Pfi)
        /*0020*/ 	.word	0x00000000
.L_5:


//--------------------- .nv.compat                --------------------------
	.section	.nv.compat,"",@"SHT_CUDA_COMPAT_INFO"
	.align	4
        /*0000*/ 	.byte	0x02, 0x09, 0x00, 0x00, 0x02, 0x02, 0x01, 0x00, 0x02, 0x05, 0x05, 0x00, 0x03, 0x07, 0x01, 0x01
        /*0010*/ 	.byte	0x02, 0x03, 0x00, 0x00, 0x02, 0x06, 0x01, 0x00, 0x04, 0x0b, 0x08, 0x00, 0x09, 0x00, 0x00, 0x00
        /*0020*/ 	.byte	0x00, 0x00, 0x00, 0x00


//--------------------- .nv.info._Z12vecAddKernelPKfS0_Pfi --------------------------
	.section	.nv.info._Z12vecAddKernelPKfS0_Pfi,"",@"SHT_CUDA_INFO"
	.sectionflags	@""
	.align	4


	//----- nvinfo : EIATTR_CUDA_API_VERSION
	.align		4
        /*0000*/ 	.byte	0x04, 0x37
        /*0002*/ 	.short	(.L_7 - .L_6)
.L_6:
        /*0004*/ 	.word	0x00000082


	//----- nvinfo : EIATTR_KPARAM_INFO
	.align		4
.L_7:
        /*0008*/ 	.byte	0x04, 0x17
        /*000a*/ 	.short	(.L_9 - .L_8)
.L_8:
        /*000c*/ 	.word	0x00000000
        /*0010*/ 	.short	0x0003
        /*0012*/ 	.short	0x0018
        /*0014*/ 	.byte	0x00, 0xf0, 0x11, 0x00


	//----- nvinfo : EIATTR_KPARAM_INFO
	.align		4
.L_9:
        /*0018*/ 	.byte	0x04, 0x17
        /*001a*/ 	.short	(.L_11 - .L_10)
.L_10:
        /*001c*/ 	.word	0x00000000
        /*0020*/ 	.short	0x0002
        /*0022*/ 	.short	0x0010
        /*0024*/ 	.byte	0x00, 0xf5, 0x21, 0x00


	//----- nvinfo : EIATTR_KPARAM_INFO
	.align		4
.L_11:
        /*0028*/ 	.byte	0x04, 0x17
        /*002a*/ 	.short	(.L_13 - .L_12)
.L_12:
        /*002c*/ 	.word	0x00000000
        /*0030*/ 	.short	0x0001
        /*0032*/ 	.short	0x0008
        /*0034*/ 	.byte	0x00, 0xf5, 0x21, 0x00


	//----- nvinfo : EIATTR_KPARAM_INFO
	.align		4
.L_13:
        /*0038*/ 	.byte	0x04, 0x17
        /*003a*/ 	.short	(.L_15 - .L_14)
.L_14:
        /*003c*/ 	.word	0x00000000
        /*0040*/ 	.short	0x0000
        /*0042*/ 	.short	0x0000
        /*0044*/ 	.byte	0x00, 0xf5, 0x21, 0x00


	//----- nvinfo : EIATTR_SPARSE_MMA_MASK
	.align		4
.L_15:
        /*0048*/ 	.byte	0x03, 0x50
        /*004a*/ 	.short	0x0000


	//----- nvinfo : EIATTR_MAXREG_COUNT
	.align		4
        /*004c*/ 	.byte	0x03, 0x1b
        /*004e*/ 	.short	0x00ff


	//----- nvinfo : EIATTR_MERCURY_ISA_VERSION
	.align		4
        /*0050*/ 	.byte	0x03, 0x5f
        /*0052*/ 	.short	0x0101


	//----- nvinfo : EIATTR_VRC_CTA_INIT_COUNT
	.align		4
        /*0054*/ 	.byte	0x02, 0x4a
	.zero		1
	.zero		1


	//----- nvinfo : EIATTR_EXIT_INSTR_OFFSETS
	.align		4
        /*0058*/ 	.byte	0x04, 0x1c
        /*005a*/ 	.short	(.L_17 - .L_16)


	//   ....[0]....
.L_16:
        /*005c*/ 	.word	0x00000070


	//   ....[1]....
        /*0060*/ 	.word	0x00000150


	//   ....[2]....
        /*0064*/ 	.word	0x00000170


	//----- nvinfo : EIATTR_CBANK_PARAM_SIZE
	.align		4
.L_17:
        /*0068*/ 	.byte	0x03, 0x19
        /*006a*/ 	.short	0x001c


	//----- nvinfo : EIATTR_PARAM_CBANK
	.align		4
        /*006c*/ 	.byte	0x04, 0x0a
        /*006e*/ 	.short	(.L_19 - .L_18)
	.align		4
.L_18:
        /*0070*/ 	.word	index@(.nv.constant0._Z12vecAddKernelPKfS0_Pfi)
        /*0074*/ 	.short	0x0380
        /*0076*/ 	.short	0x001c


	//----- nvinfo : EIATTR_SW_WAR
	.align		4
.L_19:
        /*0078*/ 	.byte	0x04, 0x36
        /*007a*/ 	.short	(.L_21 - .L_20)
.L_20:
        /*007c*/ 	.word	0x00000008
.L_21:


//--------------------- .nv.callgraph             --------------------------
	.section	.nv.callgraph,"",@"SHT_CUDA_CALLGRAPH"
	.align	4
	.sectionentsize	8
	.align		4
        /*0000*/ 	.word	0x00000000
	.align		4
        /*0004*/ 	.word	0xffffffff
	.align		4
        /*0008*/ 	.word	0x00000000
	.align		4
        /*000c*/ 	.word	0xfffffffe
	.align		4
        /*0010*/ 	.word	0x00000000
	.align		4
        /*0014*/ 	.word	0xfffffffd
	.align		4
        /*0018*/ 	.word	0x00000000
	.align		4
        /*001c*/ 	.word	0xfffffffc


//--------------------- .text._Z12vecAddKernelPKfS0_Pfi --------------------------
	.section	.text._Z12vecAddKernelPKfS0_Pfi,"ax",@progbits
	.align	128
        .global         _Z12vecAddKernelPKfS0_Pfi
        .type           _Z12vecAddKernelPKfS0_Pfi,@function
        .size           _Z12vecAddKernelPKfS0_Pfi,(.L_x_1 - _Z12vecAddKernelPKfS0_Pfi)
        .other          _Z12vecAddKernelPKfS0_Pfi,@"STO_CUDA_ENTRY STV_DEFAULT"
_Z12vecAddKernelPKfS0_Pfi:
.text._Z12vecAddKernelPKfS0_Pfi:
[----:B------:R-:W-:Y:S01]  /*0000*/  LDC R1, c[0x0][0x37c] ;  /* 0x0000df00ff017b82 */ /* 0x000fe20000000800 */
[----:B------:R-:W0:Y:S07]  /*0010*/  S2R R0, SR_TID.X ;  /* 0x0000000000007919 */ /* 0x000e2e0000002100 */
[----:B------:R-:W0:Y:S01]  /*0020*/  S2UR UR4, SR_CTAID.X ;  /* 0x00000000000479c3 */ /* 0x000e220000002500 */
[----:B------:R-:W1:Y:S07]  /*0030*/  LDCU UR6, c[0x0][0x398] ;  /* 0x00007300ff0677ac */ /* 0x000e6e0008000800 */
[----:B------:R-:W0:Y:S02]  /*0040*/  LDC R9, c[0x0][0x360] ;  /* 0x0000d800ff097b82 */ /* 0x000e240000000800 */
[----:B0-----:R-:W-:-:S05]  /*0050*/  IMAD R9, R9, UR4, R0 ;  /* 0x0000000409097c24 */ /* 0x001fca000f8e0200 */
[----:B-1----:R-:W-:-:S13]  /*0060*/  ISETP.GE.AND P0, PT, R9, UR6, PT ;  /* 0x0000000609007c0c */ /* 0x002fda000bf06270 */
[----:B------:R-:W-:Y:S05]  /*0070*/  @P0 EXIT ;  /* 0x000000000000094d */ /* 0x000fea0003800000 */
[----:B------:R-:W0:Y:S01]  /*0080*/  LDC.64 R2, c[0x0][0x380] ;  /* 0x0000e000ff027b82 */ /* 0x000e220000000a00 */
[----:B------:R-:W1:Y:S07]  /*0090*/  LDCU.64 UR4, c[0x0][0x358] ;  /* 0x00006b00ff0477ac */ /* 0x000e6e0008000a00 */
[----:B------:R-:W2:Y:S08]  /*00a0*/  LDC.64 R4, c[0x0][0x388] ;  /* 0x0000e200ff047b82 */ /* 0x000eb00000000a00 */
[----:B------:R-:W3:Y:S01]  /*00b0*/  LDC.64 R6, c[0x0][0x390] ;  /* 0x0000e400ff067b82 */ /* 0x000ee20000000a00 */
[----:B0-----:R-:W-:-:S06]  /*00c0*/  IMAD.WIDE R2, R9, 0x4, R2 ;  /* 0x0000000409027825 */ /* 0x001fcc00078e0202 */
[----:B-1----:R-:W4:Y:S01]  /*00d0*/  LDG.E R2, desc[UR4][R2.64] ;  /* 0x0000000402027981 */ /* 0x002f22000c1e1900 */
[----:B--2---:R-:W-:-:S06]  /*00e0*/  IMAD.WIDE R4, R9, 0x4, R4 ;  /* 0x0000000409047825 */ /* 0x004fcc00078e0204 */
[----:B------:R-:W4:Y:S01]  /*00f0*/  LDG.E R5, desc[UR4][R4.64] ;  /* 0x0000000404057981 */ /* 0x000f22000c1e1900 */
[----:B------:R-:W-:-:S04]  /*0100*/  IADD3 R0, PT, PT, R9, 0x1, RZ ;  /* 0x0000000109007810 */ /* 0x000fc80007ffe0ff */
[----:B------:R-:W-:Y:S01]  /*0110*/  ISETP.GE.AND P0, PT, R0, UR6, PT ;  /* 0x0000000600007c0c */ /* 0x000fe2000bf06270 */
[----:B---3--:R-:W-:-:S04]  /*0120*/  IMAD.WIDE R6, R9, 0x4, R6 ;  /* 0x0000000409067825 */ /* 0x008fc800078e0206 */
[----:B----4-:R-:W-:-:S05]  /*0130*/  FADD R9, R2, R5 ;  /* 0x0000000502097221 */ /* 0x010fca0000000000 */
[----:B------:R0:W-:Y:S03]  /*0140*/  STG.E desc[UR4][R6.64], R9 ;  /* 0x0000000906007986 */ /* 0x0001e6000c101904 */
[----:B------:R-:W-:Y:S05]  /*0150*/  @P0 EXIT ;  /* 0x000000000000094d */ /* 0x000fea0003800000 */
[----:B------:R-:W-:Y:S01]  /*0160*/  STG.E desc[UR4][R6.64+0x4], RZ ;  /* 0x000004ff06007986 */ /* 0x000fe2000c101904 */
[----:B------:R-:W-:Y:S05]  /*0170*/  EXIT ;  /* 0x000000000000794d */ /* 0x000fea0003800000 */
.L_x_0:
[----:B------:R-:W-:-:S00]  /*0180*/  BRA `(.L_x_0) ;  /* 0xfffffffc00fc7947 */ /* 0x000fc0000383ffff */
[----:B------:R-:W-:-:S00]  /*0190*/  NOP ;  /* 0x0000000000007918 */ /* 0x000fc00000000000 */
        /* <DEDUP_REMOVED lines=14> */
.L_x_1:


//--------------------- .nv.shared.reserved.0     --------------------------
	.section	.nv.shared.reserved.0,"aw",@nobits
	.weak		__nv_reservedSMEM_offset_0_alias
	.size		__nv_reservedSMEM_offset_0_alias, 0, 64
	.other		__nv_reservedSMEM_offset_0_alias,@"STO_CUDA_RESERVED_SHARED STV_DEFAULT"
__nv_reservedSMEM_offset_0_alias:
	.zero		0
	.zero		64


//--------------------- .nv.constant0._Z12vecAddKernelPKfS0_Pfi --------------------------
	.section	.nv.constant0._Z12vecAddKernelPKfS0_Pfi,"a",@progbits
	.sectionflags	@""
	.align	4
.nv.constant0._Z12vecAddKernelPKfS0_Pfi:
	.zero		924


//--------------------- SYMBOLS --------------------------

	.type		.nv.reservedSmem.offset0,@object
	.size		.nv.reservedSmem.offset0,0x4
